	.headerflags	@"EF_CUDA_TEXMODE_UNIFIED EF_CUDA_64BIT_ADDRESS EF_CUDA_ACCELERATORS EF_CUDA_SM90 EF_CUDA_VIRTUAL_SM(EF_CUDA_SM90)"
	.elftype	@"ET_EXEC"


//--------------------- .nv.info                  --------------------------
	.section	.nv.info,"",@"SHT_CUDA_INFO"
	.align	4


	//----- nvinfo : EIATTR_REGCOUNT
	.align		4
        /*0000*/ 	.byte	0x04, 0x2f
        /*0002*/ 	.short	(.L_3 - .L_2)
	.align		4
.L_2:
        /*0004*/ 	.word	index@(triton_poi_fused__native_batch_norm_legit_no_training_cat_relu_27)
        /*0008*/ 	.word	0x00000017


	//----- nvinfo : EIATTR_MIN_STACK_SIZE
	.align		4
.L_3:
        /*000c*/ 	.byte	0x04, 0x12
        /*000e*/ 	.short	(.L_5 - .L_4)
	.align		4
.L_4:
        /*0010*/ 	.word	index@(triton_poi_fused__native_batch_norm_legit_no_training_cat_relu_27)
        /*0014*/ 	.word	0x00000000


	//----- nvinfo : EIATTR_FRAME_SIZE
	.align		4
.L_5:
        /*0018*/ 	.byte	0x04, 0x11
        /*001a*/ 	.short	(.L_7 - .L_6)
	.align		4
.L_6:
        /*001c*/ 	.word	index@(triton_poi_fused__native_batch_norm_legit_no_training_cat_relu_27)
        /*0020*/ 	.word	0x00000000


	//----- nvinfo : EIATTR_MIN_STACK_SIZE
	.align		4
.L_7:
        /*0024*/ 	.byte	0x04, 0x12
        /*0026*/ 	.short	(.L_9 - .L_8)
	.align		4
.L_8:
        /*0028*/ 	.word	index@(triton_poi_fused__native_batch_norm_legit_no_training_cat_relu_27)
        /*002c*/ 	.word	0x00000000
.L_9:


//--------------------- .nv.info.triton_poi_fused__native_batch_norm_legit_no_training_cat_relu_27 --------------------------
	.section	.nv.info.triton_poi_fused__native_batch_norm_legit_no_training_cat_relu_27,"",@"SHT_CUDA_INFO"
	.sectionflags	@""
	.align	4


	//----- nvinfo : EIATTR_CUDA_API_VERSION
	.align		4
        /*0000*/ 	.byte	0x04, 0x37
        /*0002*/ 	.short	(.L_11 - .L_10)
.L_10:
        /*0004*/ 	.word	0x0000007c


	//----- nvinfo : EIATTR_KPARAM_INFO
	.align		4
.L_11:
        /*0008*/ 	.byte	0x04, 0x17
        /*000a*/ 	.short	(.L_13 - .L_12)
.L_12:
        /*000c*/ 	.word	0x00000000
        /*0010*/ 	.short	0x0008
        /*0012*/ 	.short	0x0040
        /*0014*/ 	.byte	0x00, 0xf0, 0x11, 0x00


	//----- nvinfo : EIATTR_KPARAM_INFO
	.align		4
.L_13:
        /*0018*/ 	.byte	0x04, 0x17
        /*001a*/ 	.short	(.L_15 - .L_14)
.L_14:
        /*001c*/ 	.word	0x00000000
        /*0020*/ 	.short	0x0007
        /*0022*/ 	.short	0x0038
        /*0024*/ 	.byte	0x00, 0xf4, 0x21, 0x00


	//----- nvinfo : EIATTR_KPARAM_INFO
	.align		4
.L_15:
        /*0028*/ 	.byte	0x04, 0x17
        /*002a*/ 	.short	(.L_17 - .L_16)
.L_16:
        /*002c*/ 	.word	0x00000000
        /*0030*/ 	.short	0x0006
        /*0032*/ 	.short	0x0030
        /*0034*/ 	.byte	0x00, 0xf4, 0x21, 0x00


	//----- nvinfo : EIATTR_KPARAM_INFO
	.align		4
.L_17:
        /*0038*/ 	.byte	0x04, 0x17
        /*003a*/ 	.short	(.L_19 - .L_18)
.L_18:
        /*003c*/ 	.word	0x00000000
        /*0040*/ 	.short	0x0005
        /*0042*/ 	.short	0x0028
        /*0044*/ 	.byte	0x00, 0xf4, 0x21, 0x00


	//----- nvinfo : EIATTR_KPARAM_INFO
	.align		4
.L_19:
        /*0048*/ 	.byte	0x04, 0x17
        /*004a*/ 	.short	(.L_21 - .L_20)
.L_20:
        /*004c*/ 	.word	0x00000000
        /*0050*/ 	.short	0x0004
        /*0052*/ 	.short	0x0020
        /*0054*/ 	.byte	0x00, 0xf4, 0x21, 0x00


	//----- nvinfo : EIATTR_KPARAM_INFO
	.align		4
.L_21:
        /*0058*/ 	.byte	0x04, 0x17
        /*005a*/ 	.short	(.L_23 - .L_22)
.L_22:
        /*005c*/ 	.word	0x00000000
        /*0060*/ 	.short	0x0003
        /*0062*/ 	.short	0x0018
        /*0064*/ 	.byte	0x00, 0xf4, 0x21, 0x00


	//----- nvinfo : EIATTR_KPARAM_INFO
	.align		4
.L_23:
        /*0068*/ 	.byte	0x04, 0x17
        /*006a*/ 	.short	(.L_25 - .L_24)
.L_24:
        /*006c*/ 	.word	0x00000000
        /*0070*/ 	.short	0x0002
        /*0072*/ 	.short	0x0010
        /*0074*/ 	.byte	0x00, 0xf4, 0x21, 0x00


	//----- nvinfo : EIATTR_KPARAM_INFO
	.align		4
.L_25:
        /*0078*/ 	.byte	0x04, 0x17
        /*007a*/ 	.short	(.L_27 - .L_26)
.L_26:
        /*007c*/ 	.word	0x00000000
        /*0080*/ 	.short	0x0001
        /*0082*/ 	.short	0x0008
        /*0084*/ 	.byte	0x00, 0xf4, 0x21, 0x00


	//----- nvinfo : EIATTR_KPARAM_INFO
	.align		4
.L_27:
        /*0088*/ 	.byte	0x04, 0x17
        /*008a*/ 	.short	(.L_29 - .L_28)
.L_28:
        /*008c*/ 	.word	0x00000000
        /*0090*/ 	.short	0x0000
        /*0092*/ 	.short	0x0000
        /*0094*/ 	.byte	0x00, 0xf4, 0x21, 0x00


	//----- nvinfo : EIATTR_SPARSE_MMA_MASK
	.align		4
.L_29:
        /*0098*/ 	.byte	0x03, 0x50
        /*009a*/ 	.short	0x0000


	//----- nvinfo : EIATTR_MAXREG_COUNT
	.align		4
        /*009c*/ 	.byte	0x03, 0x1b
        /*009e*/ 	.short	0x00ff


	//----- nvinfo : EIATTR_EXIT_INSTR_OFFSETS
	.align		4
        /*00a0*/ 	.byte	0x04, 0x1c
        /*00a2*/ 	.short	(.L_31 - .L_30)


	//   ....[0]....
.L_30:
        /*00a4*/ 	.word	0x000004d0


	//   ....[1]....
        /*00a8*/ 	.word	0x000004f0


	//----- nvinfo : EIATTR_REQNTID
	.align		4
.L_31:
        /*00ac*/ 	.byte	0x04, 0x10
        /*00ae*/ 	.short	(.L_33 - .L_32)
.L_32:
        /*00b0*/ 	.word	0x00000080
        /*00b4*/ 	.word	0x00000001
        /*00b8*/ 	.word	0x00000001


	//----- nvinfo : EIATTR_CBANK_PARAM_SIZE
	.align		4
.L_33:
        /*00bc*/ 	.byte	0x03, 0x19
        /*00be*/ 	.short	0x0044


	//----- nvinfo : EIATTR_PARAM_CBANK
	.align		4
        /*00c0*/ 	.byte	0x04, 0x0a
        /*00c2*/ 	.short	(.L_35 - .L_34)
	.align		4
.L_34:
        /*00c4*/ 	.word	index@(.nv.constant0.triton_poi_fused__native_batch_norm_legit_no_training_cat_relu_27)
        /*00c8*/ 	.short	0x0210
        /*00ca*/ 	.short	0x0044


	//----- nvinfo : EIATTR_SW_WAR
	.align		4
.L_35:
        /*00cc*/ 	.byte	0x04, 0x36
        /*00ce*/ 	.short	(.L_37 - .L_36)
.L_36:
        /*00d0*/ 	.word	0x00000008
.L_37:


//--------------------- .nv.callgraph             --------------------------
	.section	.nv.callgraph,"",@"SHT_CUDA_CALLGRAPH"
	.align	4
	.sectionentsize	8
	.align		4
        /*0000*/ 	.word	0x00000000
	.align		4
        /*0004*/ 	.word	0xffffffff
	.align		4
        /*0008*/ 	.word	0x00000000
	.align		4
        /*000c*/ 	.word	0xfffffffe
	.align		4
        /*0010*/ 	.word	0x00000000
	.align		4
        /*0014*/ 	.word	0xfffffffd
	.align		4
        /*0018*/ 	.word	0x00000000
	.align		4
        /*001c*/ 	.word	0xfffffffc


//--------------------- .nv.constant4             --------------------------
	.section	.nv.constant4,"a",@progbits
	.align	8
	.align		8
.nv.constant4:
        /*0000*/ 	.dword	_$_str
	.align		8
        /*0008*/ 	.dword	_$_str_$_2


//--------------------- .text.triton_poi_fused__native_batch_norm_legit_no_training_cat_relu_27 --------------------------
	.section	.text.triton_poi_fused__native_batch_norm_legit_no_training_cat_relu_27,"ax",@progbits
	.align	128
        .global         triton_poi_fused__native_batch_norm_legit_no_training_cat_relu_27
        .type           triton_poi_fused__native_batch_norm_legit_no_training_cat_relu_27,@function
        .size           triton_poi_fused__native_batch_norm_legit_no_training_cat_relu_27,(.L_x_1 - triton_poi_fused__native_batch_norm_legit_no_training_cat_relu_27)
        .other          triton_poi_fused__native_batch_norm_legit_no_training_cat_relu_27,@"STO_CUDA_ENTRY STV_DEFAULT"
triton_poi_fused__native_batch_norm_legit_no_training_cat_relu_27:
.text.triton_poi_fused__native_batch_norm_legit_no_training_cat_relu_27:
[----:B------:R-:W0:Y:S01]  /*0000*/  LDC R1, c[0x0][0x28] ;  /* 0x00000a00ff017b82 */ /* 0x000e220000000800 */
[----:B------:R-:W1:Y:S07]  /*0010*/  S2R R0, SR_TID.X ;  /* 0x0000000000007919 */ /* 0x000e6e0000002100 */
[----:B------:R-:W2:Y:S01]  /*0020*/  LDC.64 R12, c[0x0][0x228] ;  /* 0x00008a00ff0c7b82 */ /* 0x000ea20000000a00 */
[----:B------:R-:W-:Y:S01]  /*0030*/  ULDC.64 UR4, c[0x0][0x208] ;  /* 0x0000820000047ab9 */ /* 0x000fe20000000a00 */
[----:B------:R-:W-:Y:S01]  /*0040*/  ULDC.64 UR6, c[0x0][0x218] ;  /* 0x0000860000067ab9 */ /* 0x000fe20000000a00 */
[----:B------:R-:W3:Y:S05]  /*0050*/  S2R R3, SR_CTAID.X ;  /* 0x0000000000037919 */ /* 0x000eea0000002500 */
[----:B------:R-:W4:Y:S08]  /*0060*/  LDC.64 R10, c[0x0][0x210] ;  /* 0x00008400ff0a7b82 */ /* 0x000f300000000a00 */
[----:B------:R-:W5:Y:S01]  /*0070*/  LDC.64 R8, c[0x0][0x230] ;  /* 0x00008c00ff087b82 */ /* 0x000f620000000a00 */
[----:B-1----:R-:W-:-:S05]  /*0080*/  LOP3.LUT R0, R0, 0x7f, RZ, 0xc0, !PT ;  /* 0x0000007f00007812 */ /* 0x002fca00078ec0ff */
[----:B---3--:R-:W-:-:S05]  /*0090*/  IMAD R0, R3, 0x80, R0 ;  /* 0x0000008003007824 */ /* 0x008fca00078e0200 */
[----:B------:R-:W-:Y:S02]  /*00a0*/  SHF.R.S32.HI R3, RZ, 0x1f, R0 ;  /* 0x0000001fff037819 */ /* 0x000fe40000011400 */
[----:B------:R-:W-:Y:S02]  /*00b0*/  ISETP.GE.AND P0, PT, R0, 0x2080, PT ;  /* 0x000020800000780c */ /* 0x000fe40003f06270 */
[----:B------:R-:W-:-:S04]  /*00c0*/  LEA.HI R4, R3, R0, RZ, 0x4 ;  /* 0x0000000003047211 */ /* 0x000fc800078f20ff */
[----:B------:R-:W-:-:S05]  /*00d0*/  SHF.R.S32.HI R3, RZ, 0x4, R4 ;  /* 0x00000004ff037819 */ /* 0x000fca0000011404 */
[----:B------:R-:W-:-:S05]  /*00e0*/  IMAD.HI R2, R3, 0x7e07e07f, RZ ;  /* 0x7e07e07f03027827 */ /* 0x000fca00078e02ff */
[----:B------:R-:W-:-:S04]  /*00f0*/  SHF.R.U32.HI R5, RZ, 0x1f, R2 ;  /* 0x0000001fff057819 */ /* 0x000fc80000011602 */
[----:B------:R-:W-:-:S05]  /*0100*/  LEA.HI.SX32 R2, R2, R5, 0x1a ;  /* 0x0000000502027211 */ /* 0x000fca00078fd2ff */
[----:B------:R-:W-:Y:S02]  /*0110*/  IMAD R3, R2, -0x82, R3 ;  /* 0xffffff7e02037824 */ /* 0x000fe400078e0203 */
[----:B------:R-:W-:Y:S02]  /*0120*/  IMAD.MOV.U32 R2, RZ, RZ, RZ ;  /* 0x000000ffff027224 */ /* 0x000fe400078e00ff */
[----:B--2---:R-:W-:-:S05]  /*0130*/  IMAD.WIDE R12, R3, 0x4, R12 ;  /* 0x00000004030c7825 */ /* 0x004fca00078e020c */
[----:B------:R1:W2:Y:S01]  /*0140*/  @!P0 LDG.E.EL R2, desc[UR4][R12.64] ;  /* 0x000000040c028981 */ /* 0x0002a2000c2e1900 */
[----:B------:R-:W-:Y:S01]  /*0150*/  IMAD.HI R5, R0, 0x7e07e07f, RZ ;  /* 0x7e07e07f00057827 */ /* 0x000fe200078e02ff */
[----:B------:R-:W-:Y:S02]  /*0160*/  LOP3.LUT R15, R4, 0xfffffff0, RZ, 0xc0, !PT ;  /* 0xfffffff0040f7812 */ /* 0x000fe400078ec0ff */
[C---:B------:R-:W-:Y:S01]  /*0170*/  ISETP.GE.AND P1, PT, R3.reuse, 0x76, PT ;  /* 0x000000760300780c */ /* 0x040fe20003f26270 */
[----:B------:R-:W-:Y:S01]  /*0180*/  IMAD.SHL.U32 R14, R3, 0x10, RZ ;  /* 0x00000010030e7824 */ /* 0x000fe200078e00ff */
[----:B------:R-:W-:Y:S01]  /*0190*/  SHF.R.U32.HI R6, RZ, 0x1f, R5 ;  /* 0x0000001fff067819 */ /* 0x000fe20000011605 */
[C---:B------:R-:W-:Y:S01]  /*01a0*/  IMAD.IADD R15, R0.reuse, 0x1, -R15 ;  /* 0x00000001000f7824 */ /* 0x040fe200078e0a0f */
[----:B------:R-:W-:Y:S02]  /*01b0*/  ISETP.LT.AND P2, PT, R0, 0x2080, !P1 ;  /* 0x000020800000780c */ /* 0x000fe40004f41270 */
[----:B------:R-:W-:-:S02]  /*01c0*/  LEA.HI.SX32 R17, R5, R6, 0x16 ;  /* 0x0000000605117211 */ /* 0x000fc400078fb2ff */
[----:B------:R-:W3:Y:S01]  /*01d0*/  LDC.64 R6, c[0x0][0x220] ;  /* 0x00008800ff067b82 */ /* 0x000ee20000000a00 */
[----:B------:R-:W-:Y:S02]  /*01e0*/  ISETP.GT.AND P3, PT, R3, 0x75, !P0 ;  /* 0x000000750300780c */ /* 0x000fe40004764270 */
[C---:B------:R-:W-:Y:S02]  /*01f0*/  IMAD R16, R17.reuse, 0xc0, RZ ;  /* 0x000000c011107824 */ /* 0x040fe400078e02ff */
[----:B-1----:R-:W-:-:S03]  /*0200*/  IMAD R12, R17, -0x820, R0 ;  /* 0xfffff7e0110c7824 */ /* 0x002fc600078e0200 */
[----:B------:R-:W1:Y:S01]  /*0210*/  LDC.64 R4, c[0x0][0x238] ;  /* 0x00008e00ff047b82 */ /* 0x000e620000000a00 */
[----:B------:R-:W-:Y:S01]  /*0220*/  IADD3 R19, P4, P5, R14, R15, R16 ;  /* 0x0000000f0e137210 */ /* 0x000fe20007d9e010 */
[----:B------:R-:W-:Y:S01]  /*0230*/  IMAD R17, R17, 0x760, R12 ;  /* 0x0000076011117824 */ /* 0x000fe200078e020c */
[----:B------:R-:W-:Y:S02]  /*0240*/  SHF.R.S32.HI R13, RZ, 0x1f, R16 ;  /* 0x0000001fff0d7819 */ /* 0x000fe40000011410 */
[----:B------:R-:W-:Y:S01]  /*0250*/  SHF.R.S32.HI R15, RZ, 0x1f, R15 ;  /* 0x0000001fff0f7819 */ /* 0x000fe2000001140f */
[----:B----4-:R-:W-:Y:S01]  /*0260*/  IMAD.WIDE R16, R17, 0x4, R10 ;  /* 0x0000000411107825 */ /* 0x010fe200078e020a */
[----:B------:R-:W-:Y:S02]  /*0270*/  SHF.R.S32.HI R14, RZ, 0x1f, R14 ;  /* 0x0000001fff0e7819 */ /* 0x000fe4000001140e */
[----:B------:R-:W-:Y:S02]  /*0280*/  CS2R R10, SRZ ;  /* 0x00000000000a7805 */ /* 0x000fe4000001ff00 */
[----:B------:R-:W-:-:S02]  /*0290*/  IADD3.X R14, R14, R15, R13, P4, P5 ;  /* 0x0000000f0e0e7210 */ /* 0x000fc400027ea40d */
[----:B------:R-:W-:Y:S02]  /*02a0*/  CS2R R12, SRZ ;  /* 0x00000000000c7805 */ /* 0x000fe4000001ff00 */
[----:B------:R-:W-:-:S04]  /*02b0*/  LEA R18, P4, R19, UR6, 0x2 ;  /* 0x0000000613127c11 */ /* 0x000fc8000f8810ff */
[----:B------:R-:W-:Y:S01]  /*02c0*/  LEA.HI.X R19, R19, UR7, R14, 0x2, P4 ;  /* 0x0000000713137c11 */ /* 0x000fe2000a0f140e */
[----:B------:R-:W4:Y:S01]  /*02d0*/  @P2 LDG.E R12, desc[UR4][R16.64] ;  /* 0x00000004100c2981 */ /* 0x000f22000c1e1900 */
[----:B---3--:R-:W-:-:S03]  /*02e0*/  IMAD.WIDE R6, R3, 0x4, R6 ;  /* 0x0000000403067825 */ /* 0x008fc600078e0206 */
[----:B------:R-:W3:Y:S01]  /*02f0*/  @P3 LDG.E R10, desc[UR4][R18.64+-0x1d80] ;  /* 0xffe28004120a3981 */ /* 0x000ee2000c1e1900 */
[----:B------:R-:W-:-:S03]  /*0300*/  IMAD.MOV.U32 R20, RZ, RZ, RZ ;  /* 0x000000ffff147224 */ /* 0x000fc600078e00ff */
[----:B------:R1:W3:Y:S01]  /*0310*/  @!P0 LDG.E.EL R11, desc[UR4][R6.64] ;  /* 0x00000004060b8981 */ /* 0x0002e2000c2e1900 */
[----:B-----5:R-:W-:-:S04]  /*0320*/  IMAD.WIDE R8, R3, 0x4, R8 ;  /* 0x0000000403087825 */ /* 0x020fc800078e0208 */
[----:B-1----:R-:W-:Y:S01]  /*0330*/  IMAD.WIDE R14, R3, 0x4, R4 ;  /* 0x00000004030e7825 */ /* 0x002fe200078e0204 */
[----:B------:R-:W5:Y:S01]  /*0340*/  @!P0 LDG.E.EL R13, desc[UR4][R8.64] ;  /* 0x00000004080d8981 */ /* 0x000f62000c2e1900 */
[----:B------:R-:W1:Y:S03]  /*0350*/  LDC.64 R4, c[0x0][0x240] ;  /* 0x00009000ff047b82 */ /* 0x000e660000000a00 */
[----:B------:R-:W5:Y:S01]  /*0360*/  @!P0 LDG.E.EL R20, desc[UR4][R14.64] ;  /* 0x000000040e148981 */ /* 0x000f62000c2e1900 */
[----:B0-----:R-:W-:Y:S02]  /*0370*/  IMAD.MOV.U32 R6, RZ, RZ, 0x3e800000 ;  /* 0x3e800000ff067424 */ /* 0x001fe400078e00ff */
[----:B-1----:R-:W-:-:S04]  /*0380*/  IMAD.WIDE R4, R0, 0x4, R4 ;  /* 0x0000000400047825 */ /* 0x002fc800078e0204 */
[----:B--2---:R-:W-:Y:S02]  /*0390*/  FADD R16, R2, 9.9999997473787516356e-06 ;  /* 0x3727c5ac02107421 */ /* 0x004fe40000000000 */
[----:B------:R-:W0:Y:S02]  /*03a0*/  LDC.64 R2, c[0x0][0x248] ;  /* 0x00009200ff027b82 */ /* 0x000e240000000a00 */
[----:B------:R-:W1:Y:S02]  /*03b0*/  MUFU.SQRT R17, R16 ;  /* 0x0000001000117308 */ /* 0x000e640000002000 */
[C---:B-1----:R-:W-:Y:S02]  /*03c0*/  FSETP.GT.AND P4, PT, R17.reuse, 8.50705917302346158658e+37, PT ;  /* 0x7e8000001100780b */ /* 0x042fe40003f84000 */
[----:B------:R-:W-:Y:S02]  /*03d0*/  FSETP.GEU.AND P5, PT, R17, 1.175494350822287508e-38, PT ;  /* 0x008000001100780b */ /* 0x000fe40003fae000 */
[----:B------:R-:W-:Y:S01]  /*03e0*/  FSEL R6, R6, 1, P4 ;  /* 0x3f80000006067808 */ /* 0x000fe20002000000 */
[----:B0-----:R-:W-:-:S08]  /*03f0*/  IMAD.WIDE R2, R0, 0x4, R2 ;  /* 0x0000000400027825 */ /* 0x001fd000078e0202 */
[----:B------:R-:W-:Y:S02]  /*0400*/  @P4 FMUL R17, R17, 0.25 ;  /* 0x3e80000011114820 */ /* 0x000fe40000400000 */
[----:B------:R-:W-:Y:S02]  /*0410*/  @!P5 FMUL R6, R6, 16777216 ;  /* 0x4b8000000606d820 */ /* 0x000fe40000400000 */
[----:B------:R-:W-:Y:S01]  /*0420*/  @!P5 FMUL R17, R17, 16777216 ;  /* 0x4b8000001111d820 */ /* 0x000fe20000400000 */
[----:B----4-:R-:W-:-:S05]  /*0430*/  SEL R12, R12, RZ, P2 ;  /* 0x000000ff0c0c7207 */ /* 0x010fca0001000000 */
[----:B------:R-:W0:Y:S01]  /*0440*/  MUFU.RCP R17, R17 ;  /* 0x0000001100117308 */ /* 0x000e220000001000 */
[----:B---3--:R-:W-:-:S05]  /*0450*/  @P1 SEL R12, R10, RZ, P3 ;  /* 0x000000ff0a0c1207 */ /* 0x008fca0001800000 */
[----:B------:R-:W-:Y:S01]  /*0460*/  FADD R11, R12, -R11 ;  /* 0x8000000b0c0b7221 */ /* 0x000fe20000000000 */
[----:B------:R1:W-:Y:S01]  /*0470*/  @!P0 STG.E desc[UR4][R4.64], R12 ;  /* 0x0000000c04008986 */ /* 0x0003e2000c101904 */
[----:B0-----:R-:W-:-:S04]  /*0480*/  FMUL R6, R17, R6 ;  /* 0x0000000611067220 */ /* 0x001fc80000400000 */
[----:B------:R-:W-:-:S04]  /*0490*/  FMUL R11, R11, R6 ;  /* 0x000000060b0b7220 */ /* 0x000fc80000400000 */
[----:B-----5:R-:W-:-:S05]  /*04a0*/  FFMA R11, R11, R13, R20 ;  /* 0x0000000d0b0b7223 */ /* 0x020fca0000000014 */
[----:B------:R-:W-:-:S04]  /*04b0*/  FSETP.GEU.AND P1, PT, R11, RZ, PT ;  /* 0x000000ff0b00720b */ /* 0x000fc80003f2e000 */
[----:B------:R-:W-:Y:S01]  /*04c0*/  FSEL R11, R11, RZ, P1 ;  /* 0x000000ff0b0b7208 */ /* 0x000fe20000800000 */
[----:B-1----:R-:W-:Y:S08]  /*04d0*/  @P0 EXIT ;  /* 0x000000000000094d */ /* 0x002ff00003800000 */
[----:B------:R-:W-:Y:S01]  /*04e0*/  STG.E desc[UR4][R2.64], R11 ;  /* 0x0000000b02007986 */ /* 0x000fe2000c101904 */
[----:B------:R-:W-:Y:S05]  /*04f0*/  EXIT ;  /* 0x000000000000794d */ /* 0x000fea0003800000 */
.L_x_0:
[----:B------:R-:W-:-:S00]  /*0500*/  BRA `(.L_x_0) ;  /* 0xfffffffc00fc7947 */ /* 0x000fc0000383ffff */
[----:B------:R-:W-:-:S00]  /*0510*/  NOP ;  /* 0x0000000000007918 */ /* 0x000fc00000000000 */
        /* <DEDUP_REMOVED lines=14> */
.L_x_1:


//--------------------- .nv.global.init           --------------------------
	.section	.nv.global.init,"aw",@progbits
.nv.global.init:
	.type		_$_str,@object
	.size		_$_str,(_$_str_$_2 - _$_str)
_$_str:
        /*0000*/ 	.byte	0x5f, 0x5f, 0x43, 0x55, 0x44, 0x41, 0x5f, 0x46, 0x54, 0x5a, 0x00
	.type		_$_str_$_2,@object
	.size		_$_str_$_2,(.L_1 - _$_str_$_2)
_$_str_$_2:
        /*000b*/ 	.byte	0x5f, 0x5f, 0x43, 0x55, 0x44, 0x41, 0x5f, 0x50, 0x52, 0x45, 0x43, 0x5f, 0x53, 0x51, 0x52, 0x54
        /*001b*/ 	.byte	0x00
.L_1:


//--------------------- .nv.constant0.triton_poi_fused__native_batch_norm_legit_no_training_cat_relu_27 --------------------------
	.section	.nv.constant0.triton_poi_fused__native_batch_norm_legit_no_training_cat_relu_27,"a",@progbits
	.sectionflags	@""
	.align	4
.nv.constant0.triton_poi_fused__native_batch_norm_legit_no_training_cat_relu_27:
	.zero		596
